	.headerflags	@"EF_CUDA_TEXMODE_UNIFIED EF_CUDA_64BIT_ADDRESS EF_CUDA_ACCELERATORS EF_CUDA_SM90 EF_CUDA_VIRTUAL_SM(EF_CUDA_SM90)"
	.elftype	@"ET_EXEC"


//--------------------- .nv.info                  --------------------------
	.section	.nv.info,"",@"SHT_CUDA_INFO"
	.align	4


	//----- nvinfo : EIATTR_REGCOUNT
	.align		4
        /*0000*/ 	.byte	0x04, 0x2f
        /*0002*/ 	.short	(.L_1 - .L_0)
	.align		4
.L_0:
        /*0004*/ 	.word	index@(triton_poi_fused__to_copy_22)
        /*0008*/ 	.word	0x00000008


	//----- nvinfo : EIATTR_MIN_STACK_SIZE
	.align		4
.L_1:
        /*000c*/ 	.byte	0x04, 0x12
        /*000e*/ 	.short	(.L_3 - .L_2)
	.align		4
.L_2:
        /*0010*/ 	.word	index@(triton_poi_fused__to_copy_22)
        /*0014*/ 	.word	0x00000000


	//----- nvinfo : EIATTR_FRAME_SIZE
	.align		4
.L_3:
        /*0018*/ 	.byte	0x04, 0x11
        /*001a*/ 	.short	(.L_5 - .L_4)
	.align		4
.L_4:
        /*001c*/ 	.word	index@(triton_poi_fused__to_copy_22)
        /*0020*/ 	.word	0x00000000


	//----- nvinfo : EIATTR_MIN_STACK_SIZE
	.align		4
.L_5:
        /*0024*/ 	.byte	0x04, 0x12
        /*0026*/ 	.short	(.L_7 - .L_6)
	.align		4
.L_6:
        /*0028*/ 	.word	index@(triton_poi_fused__to_copy_22)
        /*002c*/ 	.word	0x00000000
.L_7:


//--------------------- .nv.info.triton_poi_fused__to_copy_22 --------------------------
	.section	.nv.info.triton_poi_fused__to_copy_22,"",@"SHT_CUDA_INFO"
	.sectionflags	@""
	.align	4


	//----- nvinfo : EIATTR_CUDA_API_VERSION
	.align		4
        /*0000*/ 	.byte	0x04, 0x37
        /*0002*/ 	.short	(.L_9 - .L_8)
.L_8:
        /*0004*/ 	.word	0x0000007c


	//----- nvinfo : EIATTR_KPARAM_INFO
	.align		4
.L_9:
        /*0008*/ 	.byte	0x04, 0x17
        /*000a*/ 	.short	(.L_11 - .L_10)
.L_10:
        /*000c*/ 	.word	0x00000000
        /*0010*/ 	.short	0x0001
        /*0012*/ 	.short	0x0008
        /*0014*/ 	.byte	0x00, 0xf0, 0x11, 0x00


	//----- nvinfo : EIATTR_KPARAM_INFO
	.align		4
.L_11:
        /*0018*/ 	.byte	0x04, 0x17
        /*001a*/ 	.short	(.L_13 - .L_12)
.L_12:
        /*001c*/ 	.word	0x00000000
        /*0020*/ 	.short	0x0000
        /*0022*/ 	.short	0x0000
        /*0024*/ 	.byte	0x00, 0xf4, 0x21, 0x00


	//----- nvinfo : EIATTR_SPARSE_MMA_MASK
	.align		4
.L_13:
        /*0028*/ 	.byte	0x03, 0x50
        /*002a*/ 	.short	0x0000


	//----- nvinfo : EIATTR_MAXREG_COUNT
	.align		4
        /*002c*/ 	.byte	0x03, 0x1b
        /*002e*/ 	.short	0x00ff


	//----- nvinfo : EIATTR_EXIT_INSTR_OFFSETS
	.align		4
        /*0030*/ 	.byte	0x04, 0x1c
        /*0032*/ 	.short	(.L_15 - .L_14)


	//   ....[0]....
.L_14:
        /*0034*/ 	.word	0x000000d0


	//   ....[1]....
        /*0038*/ 	.word	0x00000100


	//----- nvinfo : EIATTR_REQNTID
	.align		4
.L_15:
        /*003c*/ 	.byte	0x04, 0x10
        /*003e*/ 	.short	(.L_17 - .L_16)
.L_16:
        /*0040*/ 	.word	0x00000020
        /*0044*/ 	.word	0x00000001
        /*0048*/ 	.word	0x00000001


	//----- nvinfo : EIATTR_CBANK_PARAM_SIZE
	.align		4
.L_17:
        /*004c*/ 	.byte	0x03, 0x19
        /*004e*/ 	.short	0x000c


	//----- nvinfo : EIATTR_PARAM_CBANK
	.align		4
        /*0050*/ 	.byte	0x04, 0x0a
        /*0052*/ 	.short	(.L_19 - .L_18)
	.align		4
.L_18:
        /*0054*/ 	.word	index@(.nv.constant0.triton_poi_fused__to_copy_22)
        /*0058*/ 	.short	0x0210
        /*005a*/ 	.short	0x000c


	//----- nvinfo : EIATTR_SW_WAR
	.align		4
.L_19:
        /*005c*/ 	.byte	0x04, 0x36
        /*005e*/ 	.short	(.L_21 - .L_20)
.L_20:
        /*0060*/ 	.word	0x00000008
.L_21:


//--------------------- .nv.callgraph             --------------------------
	.section	.nv.callgraph,"",@"SHT_CUDA_CALLGRAPH"
	.align	4
	.sectionentsize	8
	.align		4
        /*0000*/ 	.word	0x00000000
	.align		4
        /*0004*/ 	.word	0xffffffff
	.align		4
        /*0008*/ 	.word	0x00000000
	.align		4
        /*000c*/ 	.word	0xfffffffe
	.align		4
        /*0010*/ 	.word	0x00000000
	.align		4
        /*0014*/ 	.word	0xfffffffd
	.align		4
        /*0018*/ 	.word	0x00000000
	.align		4
        /*001c*/ 	.word	0xfffffffc


//--------------------- .text.triton_poi_fused__to_copy_22 --------------------------
	.section	.text.triton_poi_fused__to_copy_22,"ax",@progbits
	.align	128
        .global         triton_poi_fused__to_copy_22
        .type           triton_poi_fused__to_copy_22,@function
        .size           triton_poi_fused__to_copy_22,(.L_x_1 - triton_poi_fused__to_copy_22)
        .other          triton_poi_fused__to_copy_22,@"STO_CUDA_ENTRY STV_DEFAULT"
triton_poi_fused__to_copy_22:
.text.triton_poi_fused__to_copy_22:
[----:B------:R-:W0:Y:S02]  /*0000*/  LDC R1, c[0x0][0x28] ;  /* 0x00000a00ff017b82 */ /* 0x000e240000000800 */
[----:B------:R-:W1:Y:S01]  /*0010*/  S2R R0, SR_TID.X ;  /* 0x0000000000007919 */ /* 0x000e620000002100 */
[----:B------:R-:W2:Y:S01]  /*0020*/  LDC.64 R2, c[0x0][0x210] ;  /* 0x00008400ff027b82 */ /* 0x000ea20000000a00 */
[----:B------:R-:W3:Y:S01]  /*0030*/  S2R R5, SR_CTAID.X ;  /* 0x0000000000057919 */ /* 0x000ee20000002500 */
[----:B-1----:R-:W-:-:S05]  /*0040*/  LOP3.LUT R0, R0, 0x1f, RZ, 0xc0, !PT ;  /* 0x0000001f00007812 */ /* 0x002fca00078ec0ff */
[----:B---3--:R-:W-:-:S04]  /*0050*/  IMAD R5, R5, 0x20, R0 ;  /* 0x0000002005057824 */ /* 0x008fc800078e0200 */
[C---:B--2---:R-:W-:Y:S01]  /*0060*/  IMAD.WIDE R2, R5.reuse, 0x8, R2 ;  /* 0x0000000805027825 */ /* 0x044fe200078e0202 */
[----:B------:R-:W-:Y:S02]  /*0070*/  I2FP.F32.S32 R0, R5 ;  /* 0x0000000500007245 */ /* 0x000fe40000201400 */
[----:B------:R-:W-:-:S03]  /*0080*/  ISETP.GE.AND P0, PT, R5, 0x20, PT ;  /* 0x000000200500780c */ /* 0x000fc60003f06270 */
[----:B------:R-:W-:-:S05]  /*0090*/  FMUL R0, R0, 0.48387095332145690918 ;  /* 0x3ef7bdef00007820 */ /* 0x000fca0000400000 */
[----:B------:R-:W-:-:S04]  /*00a0*/  FMNMX R0, RZ, R0, !PT ;  /* 0x00000000ff007209 */ /* 0x000fc80007800000 */
[----:B------:R-:W1:Y:S02]  /*00b0*/  F2I.TRUNC.NTZ R4, R0 ;  /* 0x0000000000047305 */ /* 0x000e64000020f100 */
[----:B-1----:R-:W-:Y:S01]  /*00c0*/  SHF.R.S32.HI R5, RZ, 0x1f, R4 ;  /* 0x0000001fff057819 */ /* 0x002fe20000011404 */
[----:B------:R-:W-:Y:S06]  /*00d0*/  @P0 EXIT ;  /* 0x000000000000094d */ /* 0x000fec0003800000 */
[----:B------:R-:W-:Y:S02]  /*00e0*/  ULDC.64 UR4, c[0x0][0x208] ;  /* 0x0000820000047ab9 */ /* 0x000fe40000000a00 */
[----:B------:R-:W-:Y:S01]  /*00f0*/  STG.E.64 desc[UR4][R2.64], R4 ;  /* 0x0000000402007986 */ /* 0x000fe2000c101b04 */
[----:B------:R-:W-:Y:S05]  /*0100*/  EXIT ;  /* 0x000000000000794d */ /* 0x000fea0003800000 */
.L_x_0:
[----:B------:R-:W-:-:S00]  /*0110*/  BRA `(.L_x_0) ;  /* 0xfffffffc00fc7947 */ /* 0x000fc0000383ffff */
[----:B------:R-:W-:-:S00]  /*0120*/  NOP ;  /* 0x0000000000007918 */ /* 0x000fc00000000000 */
        /* <DEDUP_REMOVED lines=13> */
.L_x_1:


//--------------------- .nv.constant0.triton_poi_fused__to_copy_22 --------------------------
	.section	.nv.constant0.triton_poi_fused__to_copy_22,"a",@progbits
	.sectionflags	@""
	.align	4
.nv.constant0.triton_poi_fused__to_copy_22:
	.zero		540
